	.headerflags	@"EF_CUDA_TEXMODE_UNIFIED EF_CUDA_64BIT_ADDRESS EF_CUDA_ACCELERATORS EF_CUDA_SM90 EF_CUDA_VIRTUAL_SM(EF_CUDA_SM90)"
	.elftype	@"ET_EXEC"


//--------------------- .nv.info                  --------------------------
	.section	.nv.info,"",@"SHT_CUDA_INFO"
	.align	4


	//----- nvinfo : EIATTR_REGCOUNT
	.align		4
        /*0000*/ 	.byte	0x04, 0x2f
        /*0002*/ 	.short	(.L_3 - .L_2)
	.align		4
.L_2:
        /*0004*/ 	.word	index@(triton_poi_fused__native_batch_norm_legit_no_training_mul_relu_6)
        /*0008*/ 	.word	0x00000020


	//----- nvinfo : EIATTR_MIN_STACK_SIZE
	.align		4
.L_3:
        /*000c*/ 	.byte	0x04, 0x12
        /*000e*/ 	.short	(.L_5 - .L_4)
	.align		4
.L_4:
        /*0010*/ 	.word	index@(triton_poi_fused__native_batch_norm_legit_no_training_mul_relu_6)
        /*0014*/ 	.word	0x00000000


	//----- nvinfo : EIATTR_FRAME_SIZE
	.align		4
.L_5:
        /*0018*/ 	.byte	0x04, 0x11
        /*001a*/ 	.short	(.L_7 - .L_6)
	.align		4
.L_6:
        /*001c*/ 	.word	index@(triton_poi_fused__native_batch_norm_legit_no_training_mul_relu_6)
        /*0020*/ 	.word	0x00000000


	//----- nvinfo : EIATTR_MIN_STACK_SIZE
	.align		4
.L_7:
        /*0024*/ 	.byte	0x04, 0x12
        /*0026*/ 	.short	(.L_9 - .L_8)
	.align		4
.L_8:
        /*0028*/ 	.word	index@(triton_poi_fused__native_batch_norm_legit_no_training_mul_relu_6)
        /*002c*/ 	.word	0x00000000
.L_9:


//--------------------- .nv.info.triton_poi_fused__native_batch_norm_legit_no_training_mul_relu_6 --------------------------
	.section	.nv.info.triton_poi_fused__native_batch_norm_legit_no_training_mul_relu_6,"",@"SHT_CUDA_INFO"
	.sectionflags	@""
	.align	4


	//----- nvinfo : EIATTR_CUDA_API_VERSION
	.align		4
        /*0000*/ 	.byte	0x04, 0x37
        /*0002*/ 	.short	(.L_11 - .L_10)
.L_10:
        /*0004*/ 	.word	0x0000007c


	//----- nvinfo : EIATTR_KPARAM_INFO
	.align		4
.L_11:
        /*0008*/ 	.byte	0x04, 0x17
        /*000a*/ 	.short	(.L_13 - .L_12)
.L_12:
        /*000c*/ 	.word	0x00000000
        /*0010*/ 	.short	0x0008
        /*0012*/ 	.short	0x003c
        /*0014*/ 	.byte	0x00, 0xf0, 0x11, 0x00


	//----- nvinfo : EIATTR_KPARAM_INFO
	.align		4
.L_13:
        /*0018*/ 	.byte	0x04, 0x17
        /*001a*/ 	.short	(.L_15 - .L_14)
.L_14:
        /*001c*/ 	.word	0x00000000
        /*0020*/ 	.short	0x0007
        /*0022*/ 	.short	0x0038
        /*0024*/ 	.byte	0x00, 0xf0, 0x11, 0x00


	//----- nvinfo : EIATTR_KPARAM_INFO
	.align		4
.L_15:
        /*0028*/ 	.byte	0x04, 0x17
        /*002a*/ 	.short	(.L_17 - .L_16)
.L_16:
        /*002c*/ 	.word	0x00000000
        /*0030*/ 	.short	0x0006
        /*0032*/ 	.short	0x0030
        /*0034*/ 	.byte	0x00, 0xf4, 0x21, 0x00


	//----- nvinfo : EIATTR_KPARAM_INFO
	.align		4
.L_17:
        /*0038*/ 	.byte	0x04, 0x17
        /*003a*/ 	.short	(.L_19 - .L_18)
.L_18:
        /*003c*/ 	.word	0x00000000
        /*0040*/ 	.short	0x0005
        /*0042*/ 	.short	0x0028
        /*0044*/ 	.byte	0x00, 0xf4, 0x21, 0x00


	//----- nvinfo : EIATTR_KPARAM_INFO
	.align		4
.L_19:
        /*0048*/ 	.byte	0x04, 0x17
        /*004a*/ 	.short	(.L_21 - .L_20)
.L_20:
        /*004c*/ 	.word	0x00000000
        /*0050*/ 	.short	0x0004
        /*0052*/ 	.short	0x0020
        /*0054*/ 	.byte	0x00, 0xf4, 0x21, 0x00


	//----- nvinfo : EIATTR_KPARAM_INFO
	.align		4
.L_21:
        /*0058*/ 	.byte	0x04, 0x17
        /*005a*/ 	.short	(.L_23 - .L_22)
.L_22:
        /*005c*/ 	.word	0x00000000
        /*0060*/ 	.short	0x0003
        /*0062*/ 	.short	0x0018
        /*0064*/ 	.byte	0x00, 0xf4, 0x21, 0x00


	//----- nvinfo : EIATTR_KPARAM_INFO
	.align		4
.L_23:
        /*0068*/ 	.byte	0x04, 0x17
        /*006a*/ 	.short	(.L_25 - .L_24)
.L_24:
        /*006c*/ 	.word	0x00000000
        /*0070*/ 	.short	0x0002
        /*0072*/ 	.short	0x0010
        /*0074*/ 	.byte	0x00, 0xf4, 0x21, 0x00


	//----- nvinfo : EIATTR_KPARAM_INFO
	.align		4
.L_25:
        /*0078*/ 	.byte	0x04, 0x17
        /*007a*/ 	.short	(.L_27 - .L_26)
.L_26:
        /*007c*/ 	.word	0x00000000
        /*0080*/ 	.short	0x0001
        /*0082*/ 	.short	0x0008
        /*0084*/ 	.byte	0x00, 0xf4, 0x21, 0x00


	//----- nvinfo : EIATTR_KPARAM_INFO
	.align		4
.L_27:
        /*0088*/ 	.byte	0x04, 0x17
        /*008a*/ 	.short	(.L_29 - .L_28)
.L_28:
        /*008c*/ 	.word	0x00000000
        /*0090*/ 	.short	0x0000
        /*0092*/ 	.short	0x0000
        /*0094*/ 	.byte	0x00, 0xf4, 0x21, 0x00


	//----- nvinfo : EIATTR_SPARSE_MMA_MASK
	.align		4
.L_29:
        /*0098*/ 	.byte	0x03, 0x50
        /*009a*/ 	.short	0x0000


	//----- nvinfo : EIATTR_MAXREG_COUNT
	.align		4
        /*009c*/ 	.byte	0x03, 0x1b
        /*009e*/ 	.short	0x00ff


	//----- nvinfo : EIATTR_EXIT_INSTR_OFFSETS
	.align		4
        /*00a0*/ 	.byte	0x04, 0x1c
        /*00a2*/ 	.short	(.L_31 - .L_30)


	//   ....[0]....
.L_30:
        /*00a4*/ 	.word	0x00000e10


	//   ....[1]....
        /*00a8*/ 	.word	0x00000ed0


	//----- nvinfo : EIATTR_REQNTID
	.align		4
.L_31:
        /*00ac*/ 	.byte	0x04, 0x10
        /*00ae*/ 	.short	(.L_33 - .L_32)
.L_32:
        /*00b0*/ 	.word	0x00000080
        /*00b4*/ 	.word	0x00000001
        /*00b8*/ 	.word	0x00000001


	//----- nvinfo : EIATTR_CBANK_PARAM_SIZE
	.align		4
.L_33:
        /*00bc*/ 	.byte	0x03, 0x19
        /*00be*/ 	.short	0x0040


	//----- nvinfo : EIATTR_PARAM_CBANK
	.align		4
        /*00c0*/ 	.byte	0x04, 0x0a
        /*00c2*/ 	.short	(.L_35 - .L_34)
	.align		4
.L_34:
        /*00c4*/ 	.word	index@(.nv.constant0.triton_poi_fused__native_batch_norm_legit_no_training_mul_relu_6)
        /*00c8*/ 	.short	0x0210
        /*00ca*/ 	.short	0x0040


	//----- nvinfo : EIATTR_SW_WAR
	.align		4
.L_35:
        /*00cc*/ 	.byte	0x04, 0x36
        /*00ce*/ 	.short	(.L_37 - .L_36)
.L_36:
        /*00d0*/ 	.word	0x00000008
.L_37:


//--------------------- .nv.callgraph             --------------------------
	.section	.nv.callgraph,"",@"SHT_CUDA_CALLGRAPH"
	.align	4
	.sectionentsize	8
	.align		4
        /*0000*/ 	.word	0x00000000
	.align		4
        /*0004*/ 	.word	0xffffffff
	.align		4
        /*0008*/ 	.word	0x00000000
	.align		4
        /*000c*/ 	.word	0xfffffffe
	.align		4
        /*0010*/ 	.word	0x00000000
	.align		4
        /*0014*/ 	.word	0xfffffffd
	.align		4
        /*0018*/ 	.word	0x00000000
	.align		4
        /*001c*/ 	.word	0xfffffffc


//--------------------- .nv.constant4             --------------------------
	.section	.nv.constant4,"a",@progbits
	.align	8
	.align		8
.nv.constant4:
        /*0000*/ 	.dword	_$_str
	.align		8
        /*0008*/ 	.dword	_$_str_$_2


//--------------------- .text.triton_poi_fused__native_batch_norm_legit_no_training_mul_relu_6 --------------------------
	.section	.text.triton_poi_fused__native_batch_norm_legit_no_training_mul_relu_6,"ax",@progbits
	.sectionflags	@"SHF_BARRIERS=1"
	.align	128
        .global         triton_poi_fused__native_batch_norm_legit_no_training_mul_relu_6
        .type           triton_poi_fused__native_batch_norm_legit_no_training_mul_relu_6,@function
        .size           triton_poi_fused__native_batch_norm_legit_no_training_mul_relu_6,(.L_x_1 - triton_poi_fused__native_batch_norm_legit_no_training_mul_relu_6)
        .other          triton_poi_fused__native_batch_norm_legit_no_training_mul_relu_6,@"STO_CUDA_ENTRY STV_DEFAULT"
triton_poi_fused__native_batch_norm_legit_no_training_mul_relu_6:
.text.triton_poi_fused__native_batch_norm_legit_no_training_mul_relu_6:
[----:B------:R-:W0:Y:S08]  /*0000*/  LDC R1, c[0x0][0x28] ;  /* 0x00000a00ff017b82 */ /* 0x000e300000000800 */
[----:B------:R-:W1:Y:S01]  /*0010*/  S2UR UR9, SR_CTAID.X ;  /* 0x00000000000979c3 */ /* 0x000e620000002500 */
[----:B------:R-:W-:Y:S01]  /*0020*/  ULDC.64 UR4, c[0x0][0x220] ;  /* 0x0000880000047ab9 */ /* 0x000fe20000000a00 */
[----:B------:R-:W-:Y:S01]  /*0030*/  ULDC.64 UR10, c[0x0][0x208] ;  /* 0x00008200000a7ab9 */ /* 0x000fe20000000a00 */
[----:B------:R-:W2:Y:S01]  /*0040*/  S2R R7, SR_CTAID.Y ;  /* 0x0000000000077919 */ /* 0x000ea20000002600 */
[----:B------:R-:W-:Y:S01]  /*0050*/  ULDC.64 UR6, c[0x0][0x228] ;  /* 0x00008a0000067ab9 */ /* 0x000fe20000000a00 */
[----:B------:R-:W3:Y:S03]  /*0060*/  S2R R26, SR_TID.X ;  /* 0x00000000001a7919 */ /* 0x000ee60000002100 */
[----:B------:R-:W4:Y:S01]  /*0070*/  LDC.64 R2, c[0x0][0x210] ;  /* 0x00008400ff027b82 */ /* 0x000f220000000a00 */
[----:B------:R-:W-:-:S02]  /*0080*/  CS2R R12, SRZ ;  /* 0x00000000000c7805 */ /* 0x000fc4000001ff00 */
[----:B------:R-:W-:-:S05]  /*0090*/  CS2R R24, SRZ ;  /* 0x0000000000187805 */ /* 0x000fca000001ff00 */
[----:B------:R-:W5:Y:S01]  /*00a0*/  LDC.64 R16, c[0x0][0x238] ;  /* 0x00008e00ff107b82 */ /* 0x000f620000000a00 */
[----:B-1----:R-:W-:Y:S02]  /*00b0*/  UISETP.GE.AND UP0, UPT, UR9, 0x80, UPT ;  /* 0x000000800900788c */ /* 0x002fe4000bf06270 */
[----:B------:R-:W-:-:S04]  /*00c0*/  UIMAD.WIDE UR4, UR9, 0x4, UR4 ;  /* 0x00000004090478a5 */ /* 0x000fc8000f8e0204 */
[----:B------:R-:W-:Y:S02]  /*00d0*/  PLOP3.LUT P0, PT, PT, PT, UP0, 0x80, 0x0 ;  /* 0x000000000000781c */ /* 0x000fe40003f0f008 */
[----:B------:R-:W-:Y:S02]  /*00e0*/  IMAD.U32 R20, RZ, RZ, UR4 ;  /* 0x00000004ff147e24 */ /* 0x000fe4000f8e00ff */
[----:B------:R-:W-:Y:S01]  /*00f0*/  IMAD.U32 R21, RZ, RZ, UR5 ;  /* 0x00000005ff157e24 */ /* 0x000fe2000f8e00ff */
[----:B------:R-:W-:-:S08]  /*0100*/  ULDC.64 UR4, c[0x0][0x218] ;  /* 0x0000860000047ab9 */ /* 0x000fd00000000a00 */
[----:B------:R-:W5:Y:S01]  /*0110*/  @!P0 LDG.E.EL R20, desc[UR10][R20.64] ;  /* 0x0000000a14148981 */ /* 0x000f62000c2e1900 */
[----:B------:R-:W-:Y:S01]  /*0120*/  PLOP3.LUT P1, PT, PT, PT, UP0, 0x80, 0x0 ;  /* 0x000000000000781c */ /* 0x000fe20003f2f008 */
[----:B--2---:R-:W-:Y:S01]  /*0130*/  IMAD.SHL.U32 R9, R7, 0x400, RZ ;  /* 0x0000040007097824 */ /* 0x004fe200078e00ff */
[----:B------:R-:W-:Y:S01]  /*0140*/  UIMAD.WIDE UR4, UR9, 0x4, UR4 ;  /* 0x00000004090478a5 */ /* 0x000fe2000f8e0204 */
[----:B------:R-:W-:Y:S01]  /*0150*/  PLOP3.LUT P0, PT, PT, PT, UP0, 0x80, 0x0 ;  /* 0x000000000000781c */ /* 0x000fe20003f0f008 */
[----:B------:R-:W-:Y:S02]  /*0160*/  UIMAD.WIDE UR6, UR9, 0x4, UR6 ;  /* 0x00000004090678a5 */ /* 0x000fe4000f8e0206 */
[----:B---3--:R-:W-:Y:S02]  /*0170*/  LOP3.LUT R27, R9, 0x7f, R26, 0xf8, !PT ;  /* 0x0000007f091b7812 */ /* 0x008fe400078ef81a */
[----:B------:R-:W-:Y:S01]  /*0180*/  MOV R4, UR4 ;  /* 0x0000000400047c02 */ /* 0x000fe20008000f00 */
[----:B------:R-:W-:Y:S01]  /*0190*/  IMAD.U32 R5, RZ, RZ, UR5 ;  /* 0x00000005ff057e24 */ /* 0x000fe2000f8e00ff */
[----:B------:R-:W-:Y:S01]  /*01a0*/  MOV R15, UR7 ;  /* 0x00000007000f7c02 */ /* 0x000fe20008000f00 */
[----:B------:R-:W-:Y:S01]  /*01b0*/  IMAD.U32 R14, RZ, RZ, UR6 ;  /* 0x00000006ff0e7e24 */ /* 0x000fe2000f8e00ff */
[----:B------:R-:W-:Y:S01]  /*01c0*/  ULDC.64 UR4, c[0x0][0x230] ;  /* 0x00008c0000047ab9 */ /* 0x000fe20000000a00 */
[----:B------:R-:W-:-:S02]  /*01d0*/  PLOP3.LUT P3, PT, PT, PT, UP0, 0x80, 0x0 ;  /* 0x000000000000781c */ /* 0x000fc40003f6f008 */
[----:B------:R-:W-:Y:S01]  /*01e0*/  LEA R27, R27, UR9, 0x7 ;  /* 0x000000091b1b7c11 */ /* 0x000fe2000f8e38ff */
[----:B------:R-:W-:Y:S01]  /*01f0*/  UIMAD.WIDE UR4, UR9, 0x4, UR4 ;  /* 0x00000004090478a5 */ /* 0x000fe2000f8e0204 */
[----:B------:R-:W-:Y:S01]  /*0200*/  PLOP3.LUT P2, PT, PT, PT, UP0, 0x80, 0x0 ;  /* 0x000000000000781c */ /* 0x000fe20003f4f008 */
[----:B------:R1:W2:Y:S04]  /*0210*/  @!P1 LDG.E.EL R8, desc[UR10][R14.64] ;  /* 0x0000000a0e089981 */ /* 0x0002a8000c2e1900 */
[----:B------:R3:W2:Y:S01]  /*0220*/  @!P0 LDG.E.EL R11, desc[UR10][R4.64] ;  /* 0x0000000a040b8981 */ /* 0x0006a2000c2e1900 */
[----:B------:R-:W-:Y:S01]  /*0230*/  IMAD.U32 R22, RZ, RZ, UR4 ;  /* 0x00000004ff167e24 */ /* 0x000fe2000f8e00ff */
[----:B------:R-:W-:Y:S01]  /*0240*/  MOV R23, UR5 ;  /* 0x0000000500177c02 */ /* 0x000fe20008000f00 */
[----:B-1----:R-:W-:Y:S01]  /*0250*/  VIADD R15, R27, 0x10000 ;  /* 0x000100001b0f7836 */ /* 0x002fe20000000000 */
[----:B------:R-:W-:-:S03]  /*0260*/  PLOP3.LUT P0, PT, PT, PT, UP0, 0x80, 0x0 ;  /* 0x000000000000781c */ /* 0x000fc60003f0f008 */
[----:B------:R1:W2:Y:S01]  /*0270*/  @!P3 LDG.E.EL R21, desc[UR10][R22.64] ;  /* 0x0000000a1615b981 */ /* 0x0002a2000c2e1900 */
[----:B----4-:R-:W-:Y:S01]  /*0280*/  IMAD.WIDE R14, R15, 0x4, R2 ;  /* 0x000000040f0e7825 */ /* 0x010fe200078e0202 */
[----:B------:R-:W-:-:S03]  /*0290*/  PLOP3.LUT P3, PT, PT, PT, UP0, 0x80, 0x0 ;  /* 0x000000000000781c */ /* 0x000fc60003f6f008 */
[C---:B0--3--:R-:W-:Y:S01]  /*02a0*/  VIADD R5, R27.reuse, 0x8000 ;  /* 0x000080001b057836 */ /* 0x049fe20000000000 */
[----:B------:R-:W3:Y:S01]  /*02b0*/  @!P2 LDG.E.EL R12, desc[UR10][R14.64] ;  /* 0x0000000a0e0ca981 */ /* 0x000ee2000c2e1900 */
[----:B------:R-:W-:Y:S01]  /*02c0*/  PLOP3.LUT P2, PT, PT, PT, UP0, 0x80, 0x0 ;  /* 0x000000000000781c */ /* 0x000fe20003f4f008 */
[----:B------:R-:W-:Y:S02]  /*02d0*/  VIADD R29, R27, 0x4000 ;  /* 0x000040001b1d7836 */ /* 0x000fe40000000000 */
[----:B------:R-:W-:Y:S01]  /*02e0*/  IMAD.WIDE R4, R5, 0x4, R2 ;  /* 0x0000000405047825 */ /* 0x000fe200078e0202 */
[----:B------:R-:W-:-:S03]  /*02f0*/  PLOP3.LUT P1, PT, PT, PT, UP0, 0x80, 0x0 ;  /* 0x000000000000781c */ /* 0x000fc60003f2f008 */
[----:B------:R-:W-:Y:S01]  /*0300*/  IMAD.MOV.U32 R10, RZ, RZ, RZ ;  /* 0x000000ffff0a7224 */ /* 0x000fe200078e00ff */
[----:B------:R0:W4:Y:S01]  /*0310*/  @!P0 LDG.E.EL R24, desc[UR10][R4.64] ;  /* 0x0000000a04188981 */ /* 0x000122000c2e1900 */
[----:B-1----:R-:W-:Y:S01]  /*0320*/  IMAD.WIDE R22, R29, 0x4, R2 ;  /* 0x000000041d167825 */ /* 0x002fe200078e0202 */
[----:B------:R-:W-:-:S04]  /*0330*/  IADD3 R19, R27, 0xc000, RZ ;  /* 0x0000c0001b137810 */ /* 0x000fc80007ffe0ff */
[----:B------:R-:W2:Y:S01]  /*0340*/  @!P3 LDG.E.EL R10, desc[UR10][R22.64] ;  /* 0x0000000a160ab981 */ /* 0x000ea2000c2e1900 */
[----:B0-----:R-:W-:-:S04]  /*0350*/  IMAD.WIDE R4, R27, 0x4, R2 ;  /* 0x000000041b047825 */ /* 0x001fc800078e0202 */
[----:B------:R-:W-:Y:S01]  /*0360*/  IMAD.WIDE R18, R19, 0x4, R2 ;  /* 0x0000000413127825 */ /* 0x000fe200078e0202 */
[----:B------:R0:W3:Y:S01]  /*0370*/  @!P2 LDG.E.EL R25, desc[UR10][R4.64] ;  /* 0x0000000a0419a981 */ /* 0x0000e2000c2e1900 */
[----:B------:R-:W-:-:S03]  /*0380*/  PLOP3.LUT P0, PT, PT, PT, UP0, 0x80, 0x0 ;  /* 0x000000000000781c */ /* 0x000fc60003f0f008 */
[----:B------:R1:W3:Y:S01]  /*0390*/  @!P1 LDG.E.EL R13, desc[UR10][R18.64] ;  /* 0x0000000a120d9981 */ /* 0x0002e2000c2e1900 */
[----:B------:R-:W-:Y:S02]  /*03a0*/  PLOP3.LUT P1, PT, PT, PT, UP0, 0x80, 0x0 ;  /* 0x000000000000781c */ /* 0x000fe40003f2f008 */
[----:B------:R-:W-:Y:S02]  /*03b0*/  PLOP3.LUT P4, PT, PT, PT, UP0, 0x80, 0x0 ;  /* 0x000000000000781c */ /* 0x000fe40003f8f008 */
[----:B------:R-:W-:Y:S01]  /*03c0*/  IADD3 R6, R27, 0x18000, RZ ;  /* 0x000180001b067810 */ /* 0x000fe20007ffe0ff */
[----:B0-----:R-:W-:Y:S01]  /*03d0*/  VIADD R5, R27, 0x1c000 ;  /* 0x0001c0001b057836 */ /* 0x001fe20000000000 */
[----:B------:R-:W-:Y:S01]  /*03e0*/  PLOP3.LUT P2, PT, PT, PT, UP0, 0x80, 0x0 ;  /* 0x000000000000781c */ /* 0x000fe20003f4f008 */
[----:B------:R-:W-:Y:S01]  /*03f0*/  IMAD.MOV.U32 R0, RZ, RZ, RZ ;  /* 0x000000ffff007224 */ /* 0x000fe200078e00ff */
[----:B-1----:R-:W-:Y:S01]  /*0400*/  CS2R R18, SRZ ;  /* 0x0000000000127805 */ /* 0x002fe2000001ff00 */
[----:B------:R-:W-:Y:S01]  /*0410*/  IMAD.WIDE R14, R6, 0x4, R2 ;  /* 0x00000004060e7825 */ /* 0x000fe200078e0202 */
[----:B------:R-:W-:Y:S01]  /*0420*/  LOP3.LUT R6, R9, 0x7f, R26, 0xf8, !PT ;  /* 0x0000007f09067812 */ /* 0x000fe200078ef81a */
[----:B------:R-:W-:-:S02]  /*0430*/  HFMA2.MMA R9, -RZ, RZ, 0, 0 ;  /* 0x00000000ff097435 */ /* 0x000fc400000001ff */
[----:B------:R-:W-:-:S04]  /*0440*/  IMAD.WIDE R22, R5, 0x4, R2 ;  /* 0x0000000405167825 */ /* 0x000fc800078e0202 */
[----:B-----5:R-:W-:Y:S01]  /*0450*/  IMAD.WIDE R28, R29, 0x4, R16 ;  /* 0x000000041d1c7825 */ /* 0x020fe200078e0210 */
[----:B------:R0:W5:Y:S01]  /*0460*/  @!P1 LDG.E.EL R19, desc[UR10][R22.64] ;  /* 0x0000000a16139981 */ /* 0x000162000c2e1900 */
[----:B------:R-:W-:Y:S02]  /*0470*/  LEA R4, R6, UR9, 0x7 ;  /* 0x0000000906047c11 */ /* 0x000fe4000f8e38ff */
[----:B------:R-:W-:Y:S01]  /*0480*/  PLOP3.LUT P1, PT, PT, PT, UP0, 0x80, 0x0 ;  /* 0x000000000000781c */ /* 0x000fe20003f2f008 */
[----:B------:R1:W5:Y:S01]  /*0490*/  @!P0 LDG.E.EL R18, desc[UR10][R28.64] ;  /* 0x0000000a1c128981 */ /* 0x000362000c2e1900 */
[----:B------:R-:W-:-:S03]  /*04a0*/  PLOP3.LUT P0, PT, PT, PT, UP0, 0x80, 0x0 ;  /* 0x000000000000781c */ /* 0x000fc60003f0f008 */
[----:B------:R1:W5:Y:S01]  /*04b0*/  @!P4 LDG.E.EL R0, desc[UR10][R14.64] ;  /* 0x0000000a0e00c981 */ /* 0x000362000c2e1900 */
[C---:B------:R-:W-:Y:S01]  /*04c0*/  VIADD R6, R4.reuse, 0x8000 ;  /* 0x0000800004067836 */ /* 0x040fe20000000000 */
[----:B0-----:R-:W-:Y:S01]  /*04d0*/  CS2R R22, SRZ ;  /* 0x0000000000167805 */ /* 0x001fe2000001ff00 */
[----:B-1----:R-:W-:Y:S02]  /*04e0*/  VIADD R29, R4, 0xc000 ;  /* 0x0000c000041d7836 */ /* 0x002fe40000000000 */
[----:B------:R-:W-:-:S05]  /*04f0*/  IMAD.WIDE R14, R27, 0x4, R16 ;  /* 0x000000041b0e7825 */ /* 0x000fca00078e0210 */
[----:B------:R0:W5:Y:S01]  /*0500*/  @!P2 LDG.E.EL R9, desc[UR10][R14.64] ;  /* 0x0000000a0e09a981 */ /* 0x000162000c2e1900 */
[----:B------:R-:W-:-:S05]  /*0510*/  IMAD.WIDE R28, R29, 0x4, R16 ;  /* 0x000000041d1c7825 */ /* 0x000fca00078e0210 */
[----:B------:R-:W5:Y:S01]  /*0520*/  @!P1 LDG.E.EL R22, desc[UR10][R28.64] ;  /* 0x0000000a1c169981 */ /* 0x000f62000c2e1900 */
[----:B0-----:R-:W-:-:S05]  /*0530*/  IMAD.WIDE R14, R6, 0x4, R16 ;  /* 0x00000004060e7825 */ /* 0x001fca00078e0210 */
[----:B------:R0:W5:Y:S01]  /*0540*/  @!P0 LDG.E.EL R23, desc[UR10][R14.64] ;  /* 0x0000000a0e178981 */ /* 0x000162000c2e1900 */
[----:B------:R-:W-:Y:S02]  /*0550*/  PLOP3.LUT P0, PT, PT, PT, UP0, 0x80, 0x0 ;  /* 0x000000000000781c */ /* 0x000fe40003f0f008 */
[----:B------:R-:W-:Y:S02]  /*0560*/  IADD3 R27, R27, 0x14000, RZ ;  /* 0x000140001b1b7810 */ /* 0x000fe40007ffe0ff */
[----:B------:R-:W-:-:S03]  /*0570*/  PLOP3.LUT P1, PT, PT, PT, UP0, 0x80, 0x0 ;  /* 0x000000000000781c */ /* 0x000fc60003f2f008 */
[----:B0-----:R-:W-:Y:S01]  /*0580*/  IMAD.WIDE R14, R27, 0x4, R2 ;  /* 0x000000041b0e7825 */ /* 0x001fe200078e0202 */
[----:B------:R-:W-:-:S03]  /*0590*/  CS2R R2, SRZ ;  /* 0x0000000000027805 */ /* 0x000fc6000001ff00 */
[----:B------:R-:W-:-:S03]  /*05a0*/  VIADD R27, R4, 0x10000 ;  /* 0x00010000041b7836 */ /* 0x000fc60000000000 */
[----:B------:R0:W5:Y:S01]  /*05b0*/  @!P0 LDG.E.EL R2, desc[UR10][R14.64] ;  /* 0x0000000a0e028981 */ /* 0x000162000c2e1900 */
[----:B------:R-:W-:Y:S01]  /*05c0*/  PLOP3.LUT P0, PT, PT, PT, UP0, 0x80, 0x0 ;  /* 0x000000000000781c */ /* 0x000fe20003f0f008 */
[----:B------:R-:W-:Y:S01]  /*05d0*/  VIADD R29, R4, 0x14000 ;  /* 0x00014000041d7836 */ /* 0x000fe20000000000 */
[----:B------:R-:W-:Y:S01]  /*05e0*/  PLOP3.LUT P2, PT, PT, PT, UP0, 0x80, 0x0 ;  /* 0x000000000000781c */ /* 0x000fe20003f4f008 */
[----:B0-----:R-:W-:Y:S01]  /*05f0*/  IMAD.WIDE R14, R27, 0x4, R16 ;  /* 0x000000041b0e7825 */ /* 0x001fe200078e0210 */
[----:B------:R-:W-:-:S04]  /*0600*/  IADD3 R27, R4, 0x18000, RZ ;  /* 0x00018000041b7810 */ /* 0x000fc80007ffe0ff */
[----:B------:R0:W5:Y:S01]  /*0610*/  @!P1 LDG.E.EL R3, desc[UR10][R14.64] ;  /* 0x0000000a0e039981 */ /* 0x000162000c2e1900 */
[----:B------:R-:W-:Y:S01]  /*0620*/  PLOP3.LUT P1, PT, PT, PT, UP0, 0x80, 0x0 ;  /* 0x000000000000781c */ /* 0x000fe20003f2f008 */
[----:B------:R-:W-:Y:S01]  /*0630*/  IMAD.WIDE R28, R29, 0x4, R16 ;  /* 0x000000041d1c7825 */ /* 0x000fe200078e0210 */
[----:B------:R-:W-:-:S03]  /*0640*/  MOV R6, RZ ;  /* 0x000000ff00067202 */ /* 0x000fc60000000f00 */
[----:B------:R-:W-:Y:S02]  /*0650*/  IMAD.MOV.U32 R4, RZ, RZ, RZ ;  /* 0x000000ffff047224 */ /* 0x000fe400078e00ff */
[----:B0-----:R-:W-:-:S04]  /*0660*/  IMAD.WIDE R14, R27, 0x4, R16 ;  /* 0x000000041b0e7825 */ /* 0x001fc800078e0210 */
[----:B------:R-:W5:Y:S01]  /*0670*/  @!P0 LDG.E.EL R4, desc[UR10][R28.64] ;  /* 0x0000000a1c048981 */ /* 0x000f62000c2e1900 */
[----:B------:R-:W-:-:S04]  /*0680*/  IMAD.WIDE R16, R5, 0x4, R16 ;  /* 0x0000000405107825 */ /* 0x000fc800078e0210 */
[----:B------:R-:W-:Y:S01]  /*0690*/  IMAD.MOV.U32 R5, RZ, RZ, RZ ;  /* 0x000000ffff057224 */ /* 0x000fe200078e00ff */
[----:B------:R-:W5:Y:S05]  /*06a0*/  @!P2 LDG.E.EL R6, desc[UR10][R16.64] ;  /* 0x0000000a1006a981 */ /* 0x000f6a000c2e1900 */
[----:B------:R0:W5:Y:S01]  /*06b0*/  @!P1 LDG.E.EL R5, desc[UR10][R14.64] ;  /* 0x0000000a0e059981 */ /* 0x000162000c2e1900 */
[----:B------:R-:W-:Y:S01]  /*06c0*/  PLOP3.LUT P0, PT, PT, PT, UP0, 0x80, 0x0 ;  /* 0x000000000000781c */ /* 0x000fe20003f0f008 */
[----:B------:R-:W-:Y:S01]  /*06d0*/  UMOV UR4, URZ ;  /* 0x0000003f00047c82 */ /* 0x000fe20008000000 */
[----:B------:R-:W-:Y:S01]  /*06e0*/  PLOP3.LUT P2, PT, PT, PT, UP0, 0x80, 0x0 ;  /* 0x000000000000781c */ /* 0x000fe20003f4f008 */
[----:B0-----:R-:W-:Y:S01]  /*06f0*/  IMAD.MOV.U32 R15, RZ, RZ, 0x3e800000 ;  /* 0x3e800000ff0f7424 */ /* 0x001fe200078e00ff */
[----:B------:R-:W-:Y:S01]  /*0700*/  PLOP3.LUT P3, PT, PT, PT, UP0, 0x80, 0x0 ;  /* 0x000000000000781c */ /* 0x000fe20003f6f008 */
[----:B------:R-:W-:Y:S01]  /*0710*/  UMOV UR5, URZ ;  /* 0x0000003f00057c82 */ /* 0x000fe20008000000 */
[----:B------:R-:W-:Y:S01]  /*0720*/  UMOV UR6, URZ ;  /* 0x0000003f00067c82 */ /* 0x000fe20008000000 */
[----:B------:R-:W-:Y:S01]  /*0730*/  SHF.L.U32 R26, R26, 0x2, RZ ;  /* 0x000000021a1a7819 */ /* 0x000fe200000006ff */
[----:B------:R-:W-:Y:S01]  /*0740*/  IMAD.SHL.U32 R14, R7, 0x400, RZ ;  /* 0x00000400070e7824 */ /* 0x000fe200078e00ff */
[----:B------:R-:W0:Y:S01]  /*0750*/  S2UR UR8, SR_CgaCtaId ;  /* 0x00000000000879c3 */ /* 0x000e220000008800 */
[----:B------:R-:W-:-:S03]  /*0760*/  UMOV UR7, 0x400 ;  /* 0x0000040000077882 */ /* 0x000fc60000000000 */
[----:B------:R-:W-:-:S13]  /*0770*/  @!P0 R2UR UR4, R20 ;  /* 0x00000000140482ca */ /* 0x000fda00000e0000 */
[----:B------:R-:W-:-:S04]  /*0780*/  IMAD.U32 R20, RZ, RZ, UR4 ;  /* 0x00000004ff147e24 */ /* 0x000fc8000f8e00ff */
[----:B------:R-:W-:-:S04]  /*0790*/  FADD R20, R20, 9.9999997473787516356e-06 ;  /* 0x3727c5ac14147421 */ /* 0x000fc80000000000 */
[----:B------:R-:W1:Y:S02]  /*07a0*/  MUFU.SQRT R27, R20 ;  /* 0x00000014001b7308 */ /* 0x000e640000002000 */
[C---:B-1----:R-:W-:Y:S02]  /*07b0*/  FSETP.GT.AND P0, PT, R27.reuse, 8.50705917302346158658e+37, PT ;  /* 0x7e8000001b00780b */ /* 0x042fe40003f04000 */
[----:B------:R-:W-:Y:S02]  /*07c0*/  FSETP.GEU.AND P1, PT, R27, 1.175494350822287508e-38, PT ;  /* 0x008000001b00780b */ /* 0x000fe40003f2e000 */
[----:B------:R-:W-:-:S09]  /*07d0*/  FSEL R15, R15, 1, P0 ;  /* 0x3f8000000f0f7808 */ /* 0x000fd20000000000 */
[----:B------:R-:W-:Y:S01]  /*07e0*/  @P0 FMUL R27, R27, 0.25 ;  /* 0x3e8000001b1b0820 */ /* 0x000fe20000400000 */
[----:B------:R-:W-:-:S03]  /*07f0*/  PLOP3.LUT P0, PT, PT, PT, UP0, 0x80, 0x0 ;  /* 0x000000000000781c */ /* 0x000fc60003f0f008 */
[----:B------:R-:W-:Y:S01]  /*0800*/  @!P1 FMUL R27, R27, 16777216 ;  /* 0x4b8000001b1b9820 */ /* 0x000fe20000400000 */
[----:B------:R-:W-:-:S03]  /*0810*/  UMOV UR4, URZ ;  /* 0x0000003f00047c82 */ /* 0x000fc60008000000 */
[----:B------:R-:W1:Y:S01]  /*0820*/  MUFU.RCP R16, R27 ;  /* 0x0000001b00107308 */ /* 0x000e620000001000 */
[----:B--2---:R-:W-:Y:S01]  /*0830*/  @!P2 R2UR UR4, R11 ;  /* 0x000000000b04a2ca */ /* 0x004fe200000e0000 */
[----:B------:R-:W-:-:S04]  /*0840*/  @!P1 FMUL R15, R15, 16777216 ;  /* 0x4b8000000f0f9820 */ /* 0x000fc80000400000 */
[----:B------:R-:W-:Y:S02]  /*0850*/  @!P0 R2UR UR5, R8 ;  /* 0x00000000080582ca */ /* 0x000fe400000e0000 */
[----:B------:R-:W2:Y:S01]  /*0860*/  S2R R8, SR_TID.X ;  /* 0x0000000000087919 */ /* 0x000ea20000002100 */
[----:B------:R-:W-:-:S05]  /*0870*/  @!P3 R2UR UR6, R21 ;  /* 0x000000001506b2ca */ /* 0x000fca00000e0000 */
[----:B------:R-:W-:Y:S01]  /*0880*/  FADD R11, R10, -UR4 ;  /* 0x800000040a0b7e21 */ /* 0x000fe20008000000 */
[----:B-1----:R-:W-:Y:S01]  /*0890*/  FMUL R16, R16, R15 ;  /* 0x0000000f10107220 */ /* 0x002fe20000400000 */
[----:B------:R-:W-:Y:S01]  /*08a0*/  SHF.R.S32.HI R15, RZ, 0x15, R7 ;  /* 0x00000015ff0f7819 */ /* 0x000fe20000011407 */
[----:B---3--:R-:W-:Y:S01]  /*08b0*/  FADD R25, R25, -UR4 ;  /* 0x8000000419197e21 */ /* 0x008fe20008000000 */
[----:B------:R-:W-:Y:S01]  /*08c0*/  LOP3.LUT R7, R26, 0x1fc, RZ, 0xc0, !PT ;  /* 0x000001fc1a077812 */ /* 0x000fe200078ec0ff */
[C---:B------:R-:W-:Y:S01]  /*08d0*/  FMUL R10, R16.reuse, R11 ;  /* 0x0000000b100a7220 */ /* 0x040fe20000400000 */
[----:B------:R-:W-:Y:S01]  /*08e0*/  SGXT R15, R15, 0x1 ;  /* 0x000000010f0f781a */ /* 0x000fe20000000200 */
[----:B------:R-:W-:Y:S01]  /*08f0*/  FMUL R11, R16, R25 ;  /* 0x00000019100b7220 */ /* 0x000fe20000400000 */
[----:B------:R-:W-:Y:S01]  /*0900*/  LOP3.LUT R20, R7, R14, RZ, 0xfc, !PT ;  /* 0x0000000e07147212 */ /* 0x000fe200078efcff */
[----:B------:R-:W-:Y:S01]  /*0910*/  IMAD.U32 R26, RZ, RZ, UR5 ;  /* 0x00000005ff1a7e24 */ /* 0x000fe2000f8e00ff */
[----:B------:R-:W-:-:S02]  /*0920*/  MOV R25, UR5 ;  /* 0x0000000500197c02 */ /* 0x000fc40008000f00 */
[----:B------:R-:W-:Y:S01]  /*0930*/  LEA.HI R17, R15, R20, RZ, 0xc ;  /* 0x000000140f117211 */ /* 0x000fe200078f60ff */
[----:B------:R-:W-:Y:S01]  /*0940*/  FFMA R11, R11, R26, UR6 ;  /* 0x000000060b0b7e23 */ /* 0x000fe2000800001a */
[----:B------:R-:W-:Y:S01]  /*0950*/  FADD R13, R13, -UR4 ;  /* 0x800000040d0d7e21 */ /* 0x000fe20008000000 */
[----:B------:R-:W-:Y:S01]  /*0960*/  FFMA R10, R10, R25, UR6 ;  /* 0x000000060a0a7e23 */ /* 0x000fe20008000019 */
[----:B----4-:R-:W-:Y:S01]  /*0970*/  FADD R25, R24, -UR4 ;  /* 0x8000000418197e21 */ /* 0x010fe20008000000 */
[----:B------:R-:W-:Y:S01]  /*0980*/  LOP3.LUT R21, R17, 0xfffff000, RZ, 0xc0, !PT ;  /* 0xfffff00011157812 */ /* 0x000fe200078ec0ff */
[----:B------:R-:W-:Y:S01]  /*0990*/  IMAD.U32 R24, RZ, RZ, UR5 ;  /* 0x00000005ff187e24 */ /* 0x000fe2000f8e00ff */
[C---:B------:R-:W-:Y:S01]  /*09a0*/  FSETP.GEU.AND P0, PT, R11.reuse, RZ, PT ;  /* 0x000000ff0b00720b */ /* 0x040fe20003f0e000 */
[C---:B------:R-:W-:Y:S01]  /*09b0*/  FMUL R25, R16.reuse, R25 ;  /* 0x0000001910197220 */ /* 0x040fe20000400000 */
[----:B------:R-:W-:Y:S01]  /*09c0*/  FMUL R13, R16, R13 ;  /* 0x0000000d100d7220 */ /* 0x000fe20000400000 */
[----:B------:R-:W-:Y:S01]  /*09d0*/  IMAD.IADD R21, R20, 0x1, -R21 ;  /* 0x0000000114157824 */ /* 0x000fe200078e0a15 */
[----:B------:R-:W-:Y:S01]  /*09e0*/  FSEL R20, R11, RZ, P0 ;  /* 0x000000ff0b147208 */ /* 0x000fe20000000000 */
[----:B------:R-:W-:Y:S01]  /*09f0*/  FFMA R25, R25, R24, UR6 ;  /* 0x0000000619197e23 */ /* 0x000fe20008000018 */
[----:B------:R-:W-:Y:S01]  /*0a00*/  FFMA R11, R13, R26, UR6 ;  /* 0x000000060d0b7e23 */ /* 0x000fe2000800001a */
[----:B------:R-:W-:-:S03]  /*0a10*/  FSETP.GEU.AND P2, PT, R10, RZ, PT ;  /* 0x000000ff0a00720b */ /* 0x000fc60003f4e000 */
[----:B------:R-:W-:Y:S02]  /*0a20*/  FSETP.GEU.AND P1, PT, R25, RZ, PT ;  /* 0x000000ff1900720b */ /* 0x000fe40003f2e000 */
[----:B------:R-:W-:Y:S01]  /*0a30*/  FSETP.GEU.AND P0, PT, R11, RZ, PT ;  /* 0x000000ff0b00720b */ /* 0x000fe20003f0e000 */
[----:B0-----:R-:W-:-:S03]  /*0a40*/  UPRMT UR7, UR8, 0x654, UR7 ;  /* 0x0000065408077896 */ /* 0x001fc60008000007 */
[----:B------:R-:W-:Y:S01]  /*0a50*/  FSEL R11, R11, RZ, P0 ;  /* 0x000000ff0b0b7208 */ /* 0x000fe20000000000 */
[----:B-----5:R-:W-:Y:S01]  /*0a60*/  FMUL R13, R20, R9 ;  /* 0x00000009140d7220 */ /* 0x020fe20000400000 */
[----:B--2---:R-:W-:Y:S02]  /*0a70*/  LOP3.LUT R20, R8, 0x7f, RZ, 0xc0, !PT ;  /* 0x0000007f08147812 */ /* 0x004fe400078ec0ff */
[----:B------:R-:W-:Y:S02]  /*0a80*/  FSEL R9, R10, RZ, P2 ;  /* 0x000000ff0a097208 */ /* 0x000fe40001000000 */
[----:B------:R-:W-:Y:S01]  /*0a90*/  FSEL R8, R25, RZ, P1 ;  /* 0x000000ff19087208 */ /* 0x000fe20000800000 */
[----:B------:R-:W-:Y:S01]  /*0aa0*/  FMUL R22, R11, R22 ;  /* 0x000000160b167220 */ /* 0x000fe20000400000 */
[----:B------:R-:W-:Y:S01]  /*0ab0*/  LEA R20, R20, UR7, 0x2 ;  /* 0x0000000714147c11 */ /* 0x000fe2000f8e10ff */
[----:B------:R-:W-:Y:S02]  /*0ac0*/  FMUL R27, R9, R18 ;  /* 0x00000012091b7220 */ /* 0x000fe40000400000 */
[----:B------:R-:W-:-:S02]  /*0ad0*/  FMUL R29, R8, R23 ;  /* 0x00000017081d7220 */ /* 0x000fc40000400000 */
[----:B------:R0:W-:Y:S04]  /*0ae0*/  STS [R20], R13 ;  /* 0x0000000d14007388 */ /* 0x0001e80000000800 */
[----:B------:R1:W-:Y:S04]  /*0af0*/  STS [R20+0x200], R27 ;  /* 0x0002001b14007388 */ /* 0x0003e80000000800 */
[----:B------:R-:W-:Y:S04]  /*0b00*/  STS [R20+0x400], R29 ;  /* 0x0004001d14007388 */ /* 0x000fe80000000800 */
[----:B------:R2:W-:Y:S01]  /*0b10*/  STS [R20+0x600], R22 ;  /* 0x0006001614007388 */ /* 0x0005e20000000800 */
[----:B------:R-:W-:Y:S01]  /*0b20*/  MOV R10, UR9 ;  /* 0x00000009000a7c02 */ /* 0x000fe20008000f00 */
[----:B------:R-:W-:Y:S01]  /*0b30*/  FADD R25, R19, -UR4 ;  /* 0x8000000413197e21 */ /* 0x000fe20008000000 */
[----:B------:R-:W-:Y:S01]  /*0b40*/  LEA R18, R7, UR7, 0x2 ;  /* 0x0000000707127c11 */ /* 0x000fe2000f8e10ff */
[----:B------:R-:W-:Y:S01]  /*0b50*/  FADD R23, R12, -UR4 ;  /* 0x800000040c177e21 */ /* 0x000fe20008000000 */
[----:B------:R-:W-:Y:S01]  /*0b60*/  FADD R19, R0, -UR4 ;  /* 0x8000000400137e21 */ /* 0x000fe20008000000 */
[----:B0-----:R-:W-:Y:S01]  /*0b70*/  FADD R13, R2, -UR4 ;  /* 0x80000004020d7e21 */ /* 0x001fe20008000000 */
[----:B------:R-:W-:Y:S01]  /*0b80*/  IMAD R21, R10, 0x1000, R21 ;  /* 0x000010000a157824 */ /* 0x000fe200078e0215 */
[----:B------:R-:W-:Y:S01]  /*0b90*/  BAR.SYNC.DEFER_BLOCKING 0x0 ;  /* 0x0000000000007b1d */ /* 0x000fe20000010000 */
[C---:B------:R-:W-:Y:S01]  /*0ba0*/  FMUL R0, R16.reuse, R25 ;  /* 0x0000001910007220 */ /* 0x040fe20000400000 */
[C---:B------:R-:W-:Y:S01]  /*0bb0*/  FMUL R23, R16.reuse, R23 ;  /* 0x0000001710177220 */ /* 0x040fe20000400000 */
[C---:B------:R-:W-:Y:S01]  /*0bc0*/  FMUL R2, R16.reuse, R19 ;  /* 0x0000001310027220 */ /* 0x040fe20000400000 */
[----:B------:R-:W-:Y:S01]  /*0bd0*/  MOV R25, UR5 ;  /* 0x0000000500197c02 */ /* 0x000fe20008000f00 */
[----:B------:R-:W-:Y:S01]  /*0be0*/  FMUL R16, R16, R13 ;  /* 0x0000000d10107220 */ /* 0x000fe20000400000 */
[----:B------:R-:W-:-:S02]  /*0bf0*/  IMAD.U32 R19, RZ, RZ, UR5 ;  /* 0x00000005ff137e24 */ /* 0x000fc4000f8e00ff */
[----:B-1----:R-:W-:Y:S02]  /*0c00*/  IMAD.U32 R27, RZ, RZ, UR5 ;  /* 0x00000005ff1b7e24 */ /* 0x002fe4000f8e00ff */
[----:B------:R-:W-:Y:S01]  /*0c10*/  FFMA R23, R23, R24, UR6 ;  /* 0x0000000617177e23 */ /* 0x000fe20008000018 */
[----:B------:R-:W-:Y:S01]  /*0c20*/  FFMA R16, R16, R19, UR6 ;  /* 0x0000000610107e23 */ /* 0x000fe20008000013 */
[----:B------:R-:W-:Y:S01]  /*0c30*/  FFMA R2, R2, R25, UR6 ;  /* 0x0000000602027e23 */ /* 0x000fe20008000019 */
[----:B------:R-:W-:Y:S01]  /*0c40*/  FFMA R0, R0, R27, UR6 ;  /* 0x0000000600007e23 */ /* 0x000fe2000800001b */
[----:B------:R-:W-:Y:S01]  /*0c50*/  IMAD.SHL.U32 R17, R17, 0x80, RZ ;  /* 0x0000008011117824 */ /* 0x000fe200078e00ff */
[----:B------:R-:W0:Y:S01]  /*0c60*/  LDS.128 R8, [R18] ;  /* 0x0000000012087984 */ /* 0x000e220000000c00 */
[----:B------:R-:W-:Y:S01]  /*0c70*/  BAR.SYNC.DEFER_BLOCKING 0x0 ;  /* 0x0000000000007b1d */ /* 0x000fe20000010000 */
[----:B------:R-:W-:Y:S02]  /*0c80*/  FSETP.GEU.AND P3, PT, R23, RZ, PT ;  /* 0x000000ff1700720b */ /* 0x000fe40003f6e000 */
[----:B------:R-:W-:-:S02]  /*0c90*/  FSETP.GEU.AND P2, PT, R16, RZ, PT ;  /* 0x000000ff1000720b */ /* 0x000fc40003f4e000 */
[----:B------:R-:W-:-:S03]  /*0ca0*/  FSETP.GEU.AND P1, PT, R2, RZ, PT ;  /* 0x000000ff0200720b */ /* 0x000fc60003f2e000 */
[----:B------:R-:W1:Y:S01]  /*0cb0*/  LDC.64 R12, c[0x0][0x240] ;  /* 0x00009000ff0c7b82 */ /* 0x000e620000000a00 */
[----:B------:R-:W-:Y:S02]  /*0cc0*/  FSETP.GEU.AND P0, PT, R0, RZ, PT ;  /* 0x000000ff0000720b */ /* 0x000fe40003f0e000 */
[----:B------:R-:W-:Y:S02]  /*0cd0*/  LOP3.LUT R24, R17, 0xfff80000, RZ, 0xc0, !PT ;  /* 0xfff8000011187812 */ /* 0x000fe400078ec0ff */
[----:B--2---:R-:W-:Y:S02]  /*0ce0*/  FSEL R22, R23, RZ, P3 ;  /* 0x000000ff17167208 */ /* 0x004fe40001800000 */
[----:B------:R-:W-:Y:S02]  /*0cf0*/  FSEL R17, R16, RZ, P2 ;  /* 0x000000ff10117208 */ /* 0x000fe40001000000 */
[----:B------:R-:W-:Y:S02]  /*0d00*/  FSEL R2, R2, RZ, P1 ;  /* 0x000000ff02027208 */ /* 0x000fe40000800000 */
[----:B------:R-:W-:Y:S01]  /*0d10*/  FSEL R19, R0, RZ, P0 ;  /* 0x000000ff00137208 */ /* 0x000fe20000000000 */
[----:B------:R-:W-:Y:S01]  /*0d20*/  FMUL R17, R17, R4 ;  /* 0x0000000411117220 */ /* 0x000fe20000400000 */
[----:B------:R-:W-:Y:S01]  /*0d30*/  IADD3 R23, R21, R24, RZ ;  /* 0x0000001815177210 */ /* 0x000fe20007ffe0ff */
[----:B------:R-:W-:Y:S01]  /*0d40*/  FMUL R21, R22, R3 ;  /* 0x0000000316157220 */ /* 0x000fe20000400000 */
[----:B------:R-:W-:Y:S01]  /*0d50*/  FMUL R5, R2, R5 ;  /* 0x0000000502057220 */ /* 0x000fe20000400000 */
[----:B------:R-:W-:Y:S01]  /*0d60*/  FMUL R19, R19, R6 ;  /* 0x0000000613137220 */ /* 0x000fe20000400000 */
[----:B------:R2:W-:Y:S04]  /*0d70*/  STS [R20+0x200], R17 ;  /* 0x0002001114007388 */ /* 0x0005e80000000800 */
[----:B------:R2:W-:Y:S04]  /*0d80*/  STS [R20], R21 ;  /* 0x0000001514007388 */ /* 0x0005e80000000800 */
[----:B------:R2:W-:Y:S04]  /*0d90*/  STS [R20+0x400], R5 ;  /* 0x0004000514007388 */ /* 0x0005e80000000800 */
[----:B------:R2:W-:Y:S01]  /*0da0*/  STS [R20+0x600], R19 ;  /* 0x0006001314007388 */ /* 0x0005e20000000800 */
[----:B------:R-:W-:Y:S01]  /*0db0*/  BAR.SYNC.DEFER_BLOCKING 0x0 ;  /* 0x0000000000007b1d */ /* 0x000fe20000010000 */
[----:B------:R-:W-:-:S02]  /*0dc0*/  PLOP3.LUT P0, PT, PT, PT, UP0, 0x80, 0x0 ;  /* 0x000000000000781c */ /* 0x000fc40003f0f008 */
[----:B------:R-:W-:Y:S01]  /*0dd0*/  PLOP3.LUT P1, PT, PT, PT, UP0, 0x40, 0x0 ;  /* 0x000000000000781c */ /* 0x000fe20003f2e808 */
[----:B-1----:R-:W-:-:S04]  /*0de0*/  IMAD.WIDE R2, R23, 0x4, R12 ;  /* 0x0000000417027825 */ /* 0x002fc800078e020c */
[----:B------:R-:W-:-:S06]  /*0df0*/  IMAD.U32 R4, RZ, RZ, UR9 ;  /* 0x00000009ff047e24 */ /* 0x000fcc000f8e00ff */
[----:B0-----:R2:W-:Y:S02]  /*0e00*/  @!P0 STG.E.128 desc[UR10][R2.64], R8 ;  /* 0x0000000802008986 */ /* 0x0015e4000c101d0a */
[----:B------:R-:W-:Y:S05]  /*0e10*/  @!P1 EXIT ;  /* 0x000000000000994d */ /* 0x000fea0003800000 */
[----:B--2---:R-:W0:Y:S01]  /*0e20*/  LDS.128 R8, [R18] ;  /* 0x0000000012087984 */ /* 0x004e220000000c00 */
[----:B------:R-:W-:-:S04]  /*0e30*/  LOP3.LUT R14, R7, 0x200, R14, 0xfe, !PT ;  /* 0x00000200070e7812 */ /* 0x000fc800078efe0e */
[----:B------:R-:W-:-:S04]  /*0e40*/  LEA.HI R15, R15, R14, RZ, 0xc ;  /* 0x0000000e0f0f7211 */ /* 0x000fc800078f60ff */
[C---:B------:R-:W-:Y:S01]  /*0e50*/  LOP3.LUT R3, R15.reuse, 0xfffff000, RZ, 0xc0, !PT ;  /* 0xfffff0000f037812 */ /* 0x040fe200078ec0ff */
[----:B------:R-:W-:-:S03]  /*0e60*/  IMAD.SHL.U32 R15, R15, 0x80, RZ ;  /* 0x000000800f0f7824 */ /* 0x000fc600078e00ff */
[----:B------:R-:W-:Y:S02]  /*0e70*/  IADD3 R3, R14, -R3, RZ ;  /* 0x800000030e037210 */ /* 0x000fe40007ffe0ff */
[----:B------:R-:W-:-:S03]  /*0e80*/  LOP3.LUT R0, R15, 0xfff80000, RZ, 0xc0, !PT ;  /* 0xfff800000f007812 */ /* 0x000fc600078ec0ff */
[----:B------:R-:W-:-:S05]  /*0e90*/  IMAD R3, R4, 0x1000, R3 ;  /* 0x0000100004037824 */ /* 0x000fca00078e0203 */
[----:B------:R-:W-:-:S05]  /*0ea0*/  IADD3 R3, R3, R0, RZ ;  /* 0x0000000003037210 */ /* 0x000fca0007ffe0ff */
[----:B------:R-:W-:-:S05]  /*0eb0*/  IMAD.WIDE R12, R3, 0x4, R12 ;  /* 0x00000004030c7825 */ /* 0x000fca00078e020c */
[----:B0-----:R-:W-:Y:S01]  /*0ec0*/  STG.E.128 desc[UR10][R12.64], R8 ;  /* 0x000000080c007986 */ /* 0x001fe2000c101d0a */
[----:B------:R-:W-:Y:S05]  /*0ed0*/  EXIT ;  /* 0x000000000000794d */ /* 0x000fea0003800000 */
.L_x_0:
[----:B------:R-:W-:-:S00]  /*0ee0*/  BRA `(.L_x_0) ;  /* 0xfffffffc00fc7947 */ /* 0x000fc0000383ffff */
[----:B------:R-:W-:-:S00]  /*0ef0*/  NOP ;  /* 0x0000000000007918 */ /* 0x000fc00000000000 */
        /* <DEDUP_REMOVED lines=8> */
.L_x_1:


//--------------------- .nv.global.init           --------------------------
	.section	.nv.global.init,"aw",@progbits
.nv.global.init:
	.type		_$_str,@object
	.size		_$_str,(_$_str_$_2 - _$_str)
_$_str:
        /*0000*/ 	.byte	0x5f, 0x5f, 0x43, 0x55, 0x44, 0x41, 0x5f, 0x46, 0x54, 0x5a, 0x00
	.type		_$_str_$_2,@object
	.size		_$_str_$_2,(.L_1 - _$_str_$_2)
_$_str_$_2:
        /*000b*/ 	.byte	0x5f, 0x5f, 0x43, 0x55, 0x44, 0x41, 0x5f, 0x50, 0x52, 0x45, 0x43, 0x5f, 0x53, 0x51, 0x52, 0x54
        /*001b*/ 	.byte	0x00
.L_1:


//--------------------- .nv.shared.triton_poi_fused__native_batch_norm_legit_no_training_mul_relu_6 --------------------------
	.section	.nv.shared.triton_poi_fused__native_batch_norm_legit_no_training_mul_relu_6,"aw",@nobits
	.sectionflags	@""
	.align	16
	.zero		1024


//--------------------- .nv.constant0.triton_poi_fused__native_batch_norm_legit_no_training_mul_relu_6 --------------------------
	.section	.nv.constant0.triton_poi_fused__native_batch_norm_legit_no_training_mul_relu_6,"a",@progbits
	.sectionflags	@""
	.align	4
.nv.constant0.triton_poi_fused__native_batch_norm_legit_no_training_mul_relu_6:
	.zero		592
